	.headerflags	@"EF_CUDA_TEXMODE_UNIFIED EF_CUDA_64BIT_ADDRESS EF_CUDA_ACCELERATORS EF_CUDA_SM90 EF_CUDA_VIRTUAL_SM(EF_CUDA_SM90)"
	.elftype	@"ET_EXEC"


//--------------------- .nv.info                  --------------------------
	.section	.nv.info,"",@"SHT_CUDA_INFO"
	.align	4


	//----- nvinfo : EIATTR_REGCOUNT
	.align		4
        /*0000*/ 	.byte	0x04, 0x2f
        /*0002*/ 	.short	(.L_1 - .L_0)
	.align		4
.L_0:
        /*0004*/ 	.word	index@(triton_poi_fused_convolution_div_max_pool2d_with_indices_relu_sub_12)
        /*0008*/ 	.word	0x0000000c


	//----- nvinfo : EIATTR_MIN_STACK_SIZE
	.align		4
.L_1:
        /*000c*/ 	.byte	0x04, 0x12
        /*000e*/ 	.short	(.L_3 - .L_2)
	.align		4
.L_2:
        /*0010*/ 	.word	index@(triton_poi_fused_convolution_div_max_pool2d_with_indices_relu_sub_12)
        /*0014*/ 	.word	0x00000000


	//----- nvinfo : EIATTR_FRAME_SIZE
	.align		4
.L_3:
        /*0018*/ 	.byte	0x04, 0x11
        /*001a*/ 	.short	(.L_5 - .L_4)
	.align		4
.L_4:
        /*001c*/ 	.word	index@(triton_poi_fused_convolution_div_max_pool2d_with_indices_relu_sub_12)
        /*0020*/ 	.word	0x00000000


	//----- nvinfo : EIATTR_MIN_STACK_SIZE
	.align		4
.L_5:
        /*0024*/ 	.byte	0x04, 0x12
        /*0026*/ 	.short	(.L_7 - .L_6)
	.align		4
.L_6:
        /*0028*/ 	.word	index@(triton_poi_fused_convolution_div_max_pool2d_with_indices_relu_sub_12)
        /*002c*/ 	.word	0x00000000
.L_7:


//--------------------- .nv.info.triton_poi_fused_convolution_div_max_pool2d_with_indices_relu_sub_12 --------------------------
	.section	.nv.info.triton_poi_fused_convolution_div_max_pool2d_with_indices_relu_sub_12,"",@"SHT_CUDA_INFO"
	.sectionflags	@""
	.align	4


	//----- nvinfo : EIATTR_CUDA_API_VERSION
	.align		4
        /*0000*/ 	.byte	0x04, 0x37
        /*0002*/ 	.short	(.L_9 - .L_8)
.L_8:
        /*0004*/ 	.word	0x0000007c


	//----- nvinfo : EIATTR_KPARAM_INFO
	.align		4
.L_9:
        /*0008*/ 	.byte	0x04, 0x17
        /*000a*/ 	.short	(.L_11 - .L_10)
.L_10:
        /*000c*/ 	.word	0x00000000
        /*0010*/ 	.short	0x0002
        /*0012*/ 	.short	0x0010
        /*0014*/ 	.byte	0x00, 0xf0, 0x11, 0x00


	//----- nvinfo : EIATTR_KPARAM_INFO
	.align		4
.L_11:
        /*0018*/ 	.byte	0x04, 0x17
        /*001a*/ 	.short	(.L_13 - .L_12)
.L_12:
        /*001c*/ 	.word	0x00000000
        /*0020*/ 	.short	0x0001
        /*0022*/ 	.short	0x0008
        /*0024*/ 	.byte	0x00, 0xf4, 0x21, 0x00


	//----- nvinfo : EIATTR_KPARAM_INFO
	.align		4
.L_13:
        /*0028*/ 	.byte	0x04, 0x17
        /*002a*/ 	.short	(.L_15 - .L_14)
.L_14:
        /*002c*/ 	.word	0x00000000
        /*0030*/ 	.short	0x0000
        /*0032*/ 	.short	0x0000
        /*0034*/ 	.byte	0x00, 0xf4, 0x21, 0x00


	//----- nvinfo : EIATTR_SPARSE_MMA_MASK
	.align		4
.L_15:
        /*0038*/ 	.byte	0x03, 0x50
        /*003a*/ 	.short	0x0000


	//----- nvinfo : EIATTR_MAXREG_COUNT
	.align		4
        /*003c*/ 	.byte	0x03, 0x1b
        /*003e*/ 	.short	0x00ff


	//----- nvinfo : EIATTR_EXIT_INSTR_OFFSETS
	.align		4
        /*0040*/ 	.byte	0x04, 0x1c
        /*0042*/ 	.short	(.L_17 - .L_16)


	//   ....[0]....
.L_16:
        /*0044*/ 	.word	0x00000190


	//----- nvinfo : EIATTR_REQNTID
	.align		4
.L_17:
        /*0048*/ 	.byte	0x04, 0x10
        /*004a*/ 	.short	(.L_19 - .L_18)
.L_18:
        /*004c*/ 	.word	0x00000100
        /*0050*/ 	.word	0x00000001
        /*0054*/ 	.word	0x00000001


	//----- nvinfo : EIATTR_CBANK_PARAM_SIZE
	.align		4
.L_19:
        /*0058*/ 	.byte	0x03, 0x19
        /*005a*/ 	.short	0x0014


	//----- nvinfo : EIATTR_PARAM_CBANK
	.align		4
        /*005c*/ 	.byte	0x04, 0x0a
        /*005e*/ 	.short	(.L_21 - .L_20)
	.align		4
.L_20:
        /*0060*/ 	.word	index@(.nv.constant0.triton_poi_fused_convolution_div_max_pool2d_with_indices_relu_sub_12)
        /*0064*/ 	.short	0x0210
        /*0066*/ 	.short	0x0014


	//----- nvinfo : EIATTR_SW_WAR
	.align		4
.L_21:
        /*0068*/ 	.byte	0x04, 0x36
        /*006a*/ 	.short	(.L_23 - .L_22)
.L_22:
        /*006c*/ 	.word	0x00000008
.L_23:


//--------------------- .nv.callgraph             --------------------------
	.section	.nv.callgraph,"",@"SHT_CUDA_CALLGRAPH"
	.align	4
	.sectionentsize	8
	.align		4
        /*0000*/ 	.word	0x00000000
	.align		4
        /*0004*/ 	.word	0xffffffff
	.align		4
        /*0008*/ 	.word	0x00000000
	.align		4
        /*000c*/ 	.word	0xfffffffe
	.align		4
        /*0010*/ 	.word	0x00000000
	.align		4
        /*0014*/ 	.word	0xfffffffd
	.align		4
        /*0018*/ 	.word	0x00000000
	.align		4
        /*001c*/ 	.word	0xfffffffc


//--------------------- .text.triton_poi_fused_convolution_div_max_pool2d_with_indices_relu_sub_12 --------------------------
	.section	.text.triton_poi_fused_convolution_div_max_pool2d_with_indices_relu_sub_12,"ax",@progbits
	.align	128
        .global         triton_poi_fused_convolution_div_max_pool2d_with_indices_relu_sub_12
        .type           triton_poi_fused_convolution_div_max_pool2d_with_indices_relu_sub_12,@function
        .size           triton_poi_fused_convolution_div_max_pool2d_with_indices_relu_sub_12,(.L_x_1 - triton_poi_fused_convolution_div_max_pool2d_with_indices_relu_sub_12)
        .other          triton_poi_fused_convolution_div_max_pool2d_with_indices_relu_sub_12,@"STO_CUDA_ENTRY STV_DEFAULT"
triton_poi_fused_convolution_div_max_pool2d_with_indices_relu_sub_12:
.text.triton_poi_fused_convolution_div_max_pool2d_with_indices_relu_sub_12:
[----:B------:R-:W-:Y:S01]  /*0000*/  LDC R1, c[0x0][0x28] ;  /* 0x00000a00ff017b82 */ /* 0x000fe20000000800 */
[----:B------:R-:W1:Y:S07]  /*0010*/  S2R R0, SR_TID.X ;  /* 0x0000000000007919 */ /* 0x000e6e0000002100 */
[----:B------:R-:W2:Y:S01]  /*0020*/  LDC.64 R4, c[0x0][0x218] ;  /* 0x00008600ff047b82 */ /* 0x000ea20000000a00 */
[----:B------:R-:W-:Y:S01]  /*0030*/  ULDC.64 UR4, c[0x0][0x208] ;  /* 0x0000820000047ab9 */ /* 0x000fe20000000a00 */
[----:B------:R-:W3:Y:S06]  /*0040*/  S2R R7, SR_CTAID.X ;  /* 0x0000000000077919 */ /* 0x000eec0000002500 */
[----:B------:R-:W4:Y:S01]  /*0050*/  LDC.64 R2, c[0x0][0x210] ;  /* 0x00008400ff027b82 */ /* 0x000f220000000a00 */
[----:B-1----:R-:W-:Y:S01]  /*0060*/  IMAD.SHL.U32 R0, R0, 0x2, RZ ;  /* 0x0000000200007824 */ /* 0x002fe200078e00ff */
[----:B---3--:R-:W-:-:S04]  /*0070*/  SHF.R.S32.HI R6, RZ, 0x16, R7 ;  /* 0x00000016ff067819 */ /* 0x008fc80000011407 */
[----:B------:R-:W-:-:S05]  /*0080*/  LOP3.LUT R0, R0, 0x1fe, RZ, 0xc0, !PT ;  /* 0x000001fe00007812 */ /* 0x000fca00078ec0ff */
[----:B------:R-:W-:Y:S01]  /*0090*/  IMAD R7, R7, 0x200, R0 ;  /* 0x0000020007077824 */ /* 0x000fe200078e0200 */
[----:B------:R-:W-:-:S03]  /*00a0*/  SGXT R0, R6, 0x1 ;  /* 0x000000010600781a */ /* 0x000fc60000000200 */
[----:B----4-:R-:W-:Y:S01]  /*00b0*/  IMAD.WIDE R2, R7, 0x4, R2 ;  /* 0x0000000407027825 */ /* 0x010fe200078e0202 */
[----:B------:R-:W-:-:S04]  /*00c0*/  LEA.HI R0, R0, R7, RZ, 0x8 ;  /* 0x0000000700007211 */ /* 0x000fc800078f40ff */
[----:B------:R-:W-:-:S05]  /*00d0*/  LOP3.LUT R0, R0, 0xffffff00, RZ, 0xc0, !PT ;  /* 0xffffff0000007812 */ /* 0x000fca00078ec0ff */
[----:B------:R-:W-:Y:S02]  /*00e0*/  IMAD.IADD R9, R7, 0x1, -R0 ;  /* 0x0000000107097824 */ /* 0x000fe400078e0a00 */
[----:B------:R-:W3:Y:S02]  /*00f0*/  LDG.E.64 R6, desc[UR4][R2.64] ;  /* 0x0000000402067981 */ /* 0x000ee4000c1e1b00 */
[----:B--2---:R-:W-:-:S06]  /*0100*/  IMAD.WIDE R4, R9, 0x4, R4 ;  /* 0x0000000409047825 */ /* 0x004fcc00078e0204 */
[----:B------:R-:W3:Y:S02]  /*0110*/  LDG.E.EL.64 R4, desc[UR4][R4.64] ;  /* 0x0000000404047981 */ /* 0x000ee4000c2e1b00 */
[C---:B---3--:R-:W-:Y:S01]  /*0120*/  FSETP.GEU.AND P0, PT, R6.reuse, -R4, PT ;  /* 0x800000040600720b */ /* 0x048fe20003f0e000 */
[----:B------:R-:W-:Y:S01]  /*0130*/  FADD R6, R6, R4 ;  /* 0x0000000406067221 */ /* 0x000fe20000000000 */
[C---:B------:R-:W-:Y:S01]  /*0140*/  FADD R0, R7.reuse, R5 ;  /* 0x0000000507007221 */ /* 0x040fe20000000000 */
[----:B------:R-:W-:-:S03]  /*0150*/  FSETP.GEU.AND P1, PT, R7, -R5, PT ;  /* 0x800000050700720b */ /* 0x000fc60003f2e000 */
[----:B------:R-:W-:Y:S02]  /*0160*/  FSEL R6, R6, RZ, P0 ;  /* 0x000000ff06067208 */ /* 0x000fe40000000000 */
[----:B------:R-:W-:-:S05]  /*0170*/  FSEL R7, R0, RZ, P1 ;  /* 0x000000ff00077208 */ /* 0x000fca0000800000 */
[----:B------:R-:W-:Y:S01]  /*0180*/  STG.E.64 desc[UR4][R2.64], R6 ;  /* 0x0000000602007986 */ /* 0x000fe2000c101b04 */
[----:B------:R-:W-:Y:S05]  /*0190*/  EXIT ;  /* 0x000000000000794d */ /* 0x000fea0003800000 */
.L_x_0:
[----:B------:R-:W-:-:S00]  /*01a0*/  BRA `(.L_x_0) ;  /* 0xfffffffc00fc7947 */ /* 0x000fc0000383ffff */
[----:B------:R-:W-:-:S00]  /*01b0*/  NOP ;  /* 0x0000000000007918 */ /* 0x000fc00000000000 */
        /* <DEDUP_REMOVED lines=12> */
.L_x_1:


//--------------------- .nv.constant0.triton_poi_fused_convolution_div_max_pool2d_with_indices_relu_sub_12 --------------------------
	.section	.nv.constant0.triton_poi_fused_convolution_div_max_pool2d_with_indices_relu_sub_12,"a",@progbits
	.sectionflags	@""
	.align	4
.nv.constant0.triton_poi_fused_convolution_div_max_pool2d_with_indices_relu_sub_12:
	.zero		548
